//
// Generated by NVIDIA NVVM Compiler
//
// Compiler Build ID: CL-36424714
// Cuda compilation tools, release 13.0, V13.0.88
// Based on NVVM 20.0.0
//

.version 9.0
.target sm_100
.address_size 64

	// .globl	_Z17calcMandelbrotPxlPii

.visible .entry _Z17calcMandelbrotPxlPii(
	.param .u64 .ptr .align 1 _Z17calcMandelbrotPxlPii_param_0,
	.param .u32 _Z17calcMandelbrotPxlPii_param_1
)
{
	.reg .pred 	%p<25>;
	.reg .b32 	%r<26>;
	.reg .b64 	%rd<5>;
	.reg .b64 	%fd<89>;

	ld.param.u64 	%rd3, [_Z17calcMandelbrotPxlPii_param_0];
	ld.param.u32 	%r11, [_Z17calcMandelbrotPxlPii_param_1];
	mov.u32 	%r12, %tid.x;
	mov.u32 	%r13, %ctaid.x;
	mov.u32 	%r14, %ntid.x;
	mad.lo.s32 	%r23, %r13, %r14, %r12;
	setp.lt.s32 	%p1, %r11, 1;
	@%p1 bra 	$L__BB0_14;
	add.s32 	%r2, %r11, %r23;
	cvta.to.global.u64 	%rd1, %rd3;
$L__BB0_2:
	setp.gt.s32 	%p2, %r23, 5999999;
	@%p2 bra 	$L__BB0_13;
	mul.wide.s32 	%rd4, %r23, 4;
	add.s64 	%rd2, %rd1, %rd4;
	mov.b32 	%r16, 0;
	st.global.u32 	[%rd2], %r16;
	mul.hi.s32 	%r17, %r23, 91625969;
	shr.u32 	%r18, %r17, 31;
	shr.s32 	%r19, %r17, 6;
	add.s32 	%r20, %r19, %r18;
	mul.lo.s32 	%r21, %r20, 3000;
	sub.s32 	%r22, %r23, %r21;
	cvt.rn.f64.s32 	%fd17, %r22;
	fma.rn.f64 	%fd1, %fd17, 0d3F50624DD2F1A9FC, 0dC000000000000000;
	cvt.rn.f64.s32 	%fd18, %r20;
	fma.rn.f64 	%fd2, %fd18, 0d3F50624DD2F1A9FC, 0dBFF0000000000000;
	mov.f64 	%fd87, 0d0000000000000000;
	mov.b32 	%r4, 1;
	mov.f64 	%fd88, %fd87;
$L__BB0_4:
	mul.f64 	%fd19, %fd87, %fd87;
	mul.f64 	%fd20, %fd88, %fd88;
	sub.f64 	%fd21, %fd19, %fd20;
	mul.f64 	%fd22, %fd87, %fd88;
	fma.rn.f64 	%fd23, %fd87, %fd88, %fd22;
	add.f64 	%fd5, %fd1, %fd21;
	add.f64 	%fd6, %fd2, %fd23;
	abs.f64 	%fd24, %fd5;
	abs.f64 	%fd25, %fd6;
	setp.gt.f64 	%p3, %fd24, %fd25;
	selp.f64 	%fd26, %fd24, %fd25, %p3;
	selp.f64 	%fd27, %fd25, %fd24, %p3;
	div.rn.f64 	%fd28, %fd27, %fd26;
	fma.rn.f64 	%fd29, %fd28, %fd28, 0d3FF0000000000000;
	sqrt.rn.f64 	%fd30, %fd29;
	mul.f64 	%fd31, %fd26, %fd30;
	setp.eq.f64 	%p4, %fd26, 0d0000000000000000;
	setp.gt.f64 	%p5, %fd26, 0d7FEFFFFFFFFFFFFF;
	setp.gt.f64 	%p6, %fd27, 0d7FEFFFFFFFFFFFFF;
	add.f64 	%fd32, %fd24, %fd25;
	selp.f64 	%fd33, %fd32, %fd31, %p5;
	selp.f64 	%fd34, %fd32, %fd33, %p4;
	selp.f64 	%fd35, %fd32, %fd34, %p6;
	setp.ltu.f64 	%p7, %fd35, 0d4000000000000000;
	@%p7 bra 	$L__BB0_5;
	bra.uni 	$L__BB0_11;
$L__BB0_5:
	mul.f64 	%fd36, %fd5, %fd5;
	mul.f64 	%fd37, %fd6, %fd6;
	sub.f64 	%fd38, %fd36, %fd37;
	mul.f64 	%fd39, %fd5, %fd6;
	fma.rn.f64 	%fd40, %fd5, %fd6, %fd39;
	add.f64 	%fd7, %fd1, %fd38;
	add.f64 	%fd8, %fd2, %fd40;
	abs.f64 	%fd41, %fd7;
	abs.f64 	%fd42, %fd8;
	setp.gt.f64 	%p8, %fd41, %fd42;
	selp.f64 	%fd43, %fd41, %fd42, %p8;
	selp.f64 	%fd44, %fd42, %fd41, %p8;
	div.rn.f64 	%fd45, %fd44, %fd43;
	fma.rn.f64 	%fd46, %fd45, %fd45, 0d3FF0000000000000;
	sqrt.rn.f64 	%fd47, %fd46;
	mul.f64 	%fd48, %fd43, %fd47;
	setp.eq.f64 	%p9, %fd43, 0d0000000000000000;
	setp.gt.f64 	%p10, %fd43, 0d7FEFFFFFFFFFFFFF;
	setp.gt.f64 	%p11, %fd44, 0d7FEFFFFFFFFFFFFF;
	add.f64 	%fd49, %fd41, %fd42;
	selp.f64 	%fd50, %fd49, %fd48, %p10;
	selp.f64 	%fd51, %fd49, %fd50, %p9;
	selp.f64 	%fd52, %fd49, %fd51, %p11;
	setp.ge.f64 	%p12, %fd52, 0d4000000000000000;
	@%p12 bra 	$L__BB0_10;
	mul.f64 	%fd53, %fd7, %fd7;
	mul.f64 	%fd54, %fd8, %fd8;
	sub.f64 	%fd55, %fd53, %fd54;
	mul.f64 	%fd56, %fd7, %fd8;
	fma.rn.f64 	%fd57, %fd7, %fd8, %fd56;
	add.f64 	%fd9, %fd1, %fd55;
	add.f64 	%fd10, %fd2, %fd57;
	abs.f64 	%fd58, %fd9;
	abs.f64 	%fd59, %fd10;
	setp.gt.f64 	%p13, %fd58, %fd59;
	selp.f64 	%fd60, %fd58, %fd59, %p13;
	selp.f64 	%fd61, %fd59, %fd58, %p13;
	div.rn.f64 	%fd62, %fd61, %fd60;
	fma.rn.f64 	%fd63, %fd62, %fd62, 0d3FF0000000000000;
	sqrt.rn.f64 	%fd64, %fd63;
	mul.f64 	%fd65, %fd60, %fd64;
	setp.eq.f64 	%p14, %fd60, 0d0000000000000000;
	setp.gt.f64 	%p15, %fd60, 0d7FEFFFFFFFFFFFFF;
	setp.gt.f64 	%p16, %fd61, 0d7FEFFFFFFFFFFFFF;
	add.f64 	%fd66, %fd58, %fd59;
	selp.f64 	%fd67, %fd66, %fd65, %p15;
	selp.f64 	%fd68, %fd66, %fd67, %p14;
	selp.f64 	%fd69, %fd66, %fd68, %p16;
	setp.ge.f64 	%p17, %fd69, 0d4000000000000000;
	@%p17 bra 	$L__BB0_9;
	mul.f64 	%fd70, %fd9, %fd9;
	mul.f64 	%fd71, %fd10, %fd10;
	sub.f64 	%fd72, %fd70, %fd71;
	mul.f64 	%fd73, %fd9, %fd10;
	fma.rn.f64 	%fd74, %fd9, %fd10, %fd73;
	add.f64 	%fd87, %fd1, %fd72;
	add.f64 	%fd88, %fd2, %fd74;
	abs.f64 	%fd75, %fd87;
	abs.f64 	%fd76, %fd88;
	setp.gt.f64 	%p18, %fd75, %fd76;
	selp.f64 	%fd77, %fd75, %fd76, %p18;
	selp.f64 	%fd78, %fd76, %fd75, %p18;
	div.rn.f64 	%fd79, %fd78, %fd77;
	fma.rn.f64 	%fd80, %fd79, %fd79, 0d3FF0000000000000;
	sqrt.rn.f64 	%fd81, %fd80;
	mul.f64 	%fd82, %fd77, %fd81;
	setp.eq.f64 	%p19, %fd77, 0d0000000000000000;
	setp.gt.f64 	%p20, %fd77, 0d7FEFFFFFFFFFFFFF;
	setp.gt.f64 	%p21, %fd78, 0d7FEFFFFFFFFFFFFF;
	add.f64 	%fd83, %fd75, %fd76;
	selp.f64 	%fd84, %fd83, %fd82, %p20;
	selp.f64 	%fd85, %fd83, %fd84, %p19;
	selp.f64 	%fd86, %fd83, %fd85, %p21;
	setp.ge.f64 	%p22, %fd86, 0d4000000000000000;
	@%p22 bra 	$L__BB0_8;
	bra.uni 	$L__BB0_12;
$L__BB0_8:
	add.s32 	%r4, %r4, 3;
	bra.uni 	$L__BB0_11;
$L__BB0_9:
	add.s32 	%r4, %r4, 2;
	bra.uni 	$L__BB0_11;
$L__BB0_10:
	add.s32 	%r4, %r4, 1;
$L__BB0_11:
	st.global.u32 	[%rd2], %r4;
	bra.uni 	$L__BB0_13;
$L__BB0_12:
	add.s32 	%r4, %r4, 4;
	setp.ne.s32 	%p23, %r4, 1001;
	@%p23 bra 	$L__BB0_4;
$L__BB0_13:
	add.s32 	%r23, %r23, 1;
	setp.lt.s32 	%p24, %r23, %r2;
	@%p24 bra 	$L__BB0_2;
$L__BB0_14:
	ret;

}


// ===== COMPILED SASS (sm_100) =====

	.target	sm_100

	.elftype	@"ET_EXEC"


//--------------------- .note.nv.tkinfo           --------------------------
	.section	.note.nv.tkinfo,"",@"SHT_NOTE"
	.sectionflags	@"SHF_NOTE_NV_TKINFO"
	.tkinfo
        /*0018*/ 	.word	0x00000002
        /*0030*/ 	.string	""
        /*0030*/ 	.string	"ptxas"
        /*0030*/ 	.string	"Cuda compilation tools, release 13.0, V13.0.88"
        /*0030*/ 	.string	"Build cuda_13.0.r13.0/compiler.36424714_0"
        /*0030*/ 	.string	"-arch sm_100 -m 64 "



//--------------------- .note.nv.cuinfo           --------------------------
	.section	.note.nv.cuinfo,"",@"SHT_NOTE"
	.sectionflags	@"SHF_NOTE_NV_CUINFO"
        /*0018*/ 	.short	0x0002
        /*001a*/ 	.short	0x0064
        /*001c*/ 	.short	0x0082
	.zero		2


//--------------------- .nv.info                  --------------------------
	.section	.nv.info,"",@"SHT_CUDA_INFO"
	.align	4


	//----- nvinfo : EIATTR_REGCOUNT
	.align		4
        /*0000*/ 	.byte	0x04, 0x2f
        /*0002*/ 	.short	(.L_1 - .L_0)
	.align		4
.L_0:
        /*0004*/ 	.word	index@(_Z17calcMandelbrotPxlPii)
        /*0008*/ 	.word	0x00000028


	//----- nvinfo : EIATTR_FRAME_SIZE
	.align		4
.L_1:
        /*000c*/ 	.byte	0x04, 0x11
        /*000e*/ 	.short	(.L_3 - .L_2)
	.align		4
.L_2:
        /*0010*/ 	.word	index@($__internal_1_$__cuda_sm20_dsqrt_rn_f64_mediumpath_v1)
        /*0014*/ 	.word	0x00000000


	//----- nvinfo : EIATTR_FRAME_SIZE
	.align		4
.L_3:
        /*0018*/ 	.byte	0x04, 0x11
        /*001a*/ 	.short	(.L_5 - .L_4)
	.align		4
.L_4:
        /*001c*/ 	.word	index@($__internal_0_$__cuda_sm20_div_rn_f64_full)
        /*0020*/ 	.word	0x00000000


	//----- nvinfo : EIATTR_FRAME_SIZE
	.align		4
.L_5:
        /*0024*/ 	.byte	0x04, 0x11
        /*0026*/ 	.short	(.L_7 - .L_6)
	.align		4
.L_6:
        /*0028*/ 	.word	index@(_Z17calcMandelbrotPxlPii)
        /*002c*/ 	.word	0x00000000


	//----- nvinfo : EIATTR_MIN_STACK_SIZE
	.align		4
.L_7:
        /*0030*/ 	.byte	0x04, 0x12
        /*0032*/ 	.short	(.L_9 - .L_8)
	.align		4
.L_8:
        /*0034*/ 	.word	index@(_Z17calcMandelbrotPxlPii)
        /*0038*/ 	.word	0x00000000
.L_9:


//--------------------- .nv.compat                --------------------------
	.section	.nv.compat,"",@"SHT_CUDA_COMPAT_INFO"
	.align	4
        /*0000*/ 	.byte	0x02, 0x09, 0x00, 0x00, 0x02, 0x02, 0x01, 0x00, 0x02, 0x05, 0x05, 0x00, 0x03, 0x07, 0x01, 0x01
        /*0010*/ 	.byte	0x02, 0x03, 0x00, 0x00, 0x02, 0x06, 0x01, 0x00, 0x04, 0x0b, 0x08, 0x00, 0x01, 0x00, 0x00, 0x00
        /*0020*/ 	.byte	0x00, 0x00, 0x00, 0x00


//--------------------- .nv.info._Z17calcMandelbrotPxlPii --------------------------
	.section	.nv.info._Z17calcMandelbrotPxlPii,"",@"SHT_CUDA_INFO"
	.sectionflags	@""
	.align	4


	//----- nvinfo : EIATTR_CUDA_API_VERSION
	.align		4
        /*0000*/ 	.byte	0x04, 0x37
        /*0002*/ 	.short	(.L_11 - .L_10)
.L_10:
        /*0004*/ 	.word	0x00000082


	//----- nvinfo : EIATTR_KPARAM_INFO
	.align		4
.L_11:
        /*0008*/ 	.byte	0x04, 0x17
        /*000a*/ 	.short	(.L_13 - .L_12)
.L_12:
        /*000c*/ 	.word	0x00000000
        /*0010*/ 	.short	0x0001
        /*0012*/ 	.short	0x0008
        /*0014*/ 	.byte	0x00, 0xf0, 0x11, 0x00


	//----- nvinfo : EIATTR_KPARAM_INFO
	.align		4
.L_13:
        /*0018*/ 	.byte	0x04, 0x17
        /*001a*/ 	.short	(.L_15 - .L_14)
.L_14:
        /*001c*/ 	.word	0x00000000
        /*0020*/ 	.short	0x0000
        /*0022*/ 	.short	0x0000
        /*0024*/ 	.byte	0x00, 0xf5, 0x21, 0x00


	//----- nvinfo : EIATTR_SPARSE_MMA_MASK
	.align		4
.L_15:
        /*0028*/ 	.byte	0x03, 0x50
        /*002a*/ 	.short	0x0000


	//----- nvinfo : EIATTR_MAXREG_COUNT
	.align		4
        /*002c*/ 	.byte	0x03, 0x1b
        /*002e*/ 	.short	0x00ff


	//----- nvinfo : EIATTR_MERCURY_ISA_VERSION
	.align		4
        /*0030*/ 	.byte	0x03, 0x5f
        /*0032*/ 	.short	0x0101


	//----- nvinfo : EIATTR_VRC_CTA_INIT_COUNT
	.align		4
        /*0034*/ 	.byte	0x02, 0x4a
	.zero		1
	.zero		1


	//----- nvinfo : EIATTR_EXIT_INSTR_OFFSETS
	.align		4
        /*0038*/ 	.byte	0x04, 0x1c
        /*003a*/ 	.short	(.L_17 - .L_16)


	//   ....[0]....
.L_16:
        /*003c*/ 	.word	0x00000060


	//   ....[1]....
        /*0040*/ 	.word	0x00001610


	//----- nvinfo : EIATTR_CRS_STACK_SIZE
	.align		4
.L_17:
        /*0044*/ 	.byte	0x04, 0x1e
        /*0046*/ 	.short	(.L_19 - .L_18)
.L_18:
        /*0048*/ 	.word	0x00000000


	//----- nvinfo : EIATTR_CBANK_PARAM_SIZE
	.align		4
.L_19:
        /*004c*/ 	.byte	0x03, 0x19
        /*004e*/ 	.short	0x000c


	//----- nvinfo : EIATTR_PARAM_CBANK
	.align		4
        /*0050*/ 	.byte	0x04, 0x0a
        /*0052*/ 	.short	(.L_21 - .L_20)
	.align		4
.L_20:
        /*0054*/ 	.word	index@(.nv.constant0._Z17calcMandelbrotPxlPii)
        /*0058*/ 	.short	0x0380
        /*005a*/ 	.short	0x000c


	//----- nvinfo : EIATTR_SW_WAR
	.align		4
.L_21:
        /*005c*/ 	.byte	0x04, 0x36
        /*005e*/ 	.short	(.L_23 - .L_22)
.L_22:
        /*0060*/ 	.word	0x00000008
.L_23:


//--------------------- .nv.callgraph             --------------------------
	.section	.nv.callgraph,"",@"SHT_CUDA_CALLGRAPH"
	.align	4
	.sectionentsize	8
	.align		4
        /*0000*/ 	.word	0x00000000
	.align		4
        /*0004*/ 	.word	0xffffffff
	.align		4
        /*0008*/ 	.word	0x00000000
	.align		4
        /*000c*/ 	.word	0xfffffffe
	.align		4
        /*0010*/ 	.word	0x00000000
	.align		4
        /*0014*/ 	.word	0xfffffffd
	.align		4
        /*0018*/ 	.word	0x00000000
	.align		4
        /*001c*/ 	.word	0xfffffffc


//--------------------- .text._Z17calcMandelbrotPxlPii --------------------------
	.section	.text._Z17calcMandelbrotPxlPii,"ax",@progbits
	.align	128
        .global         _Z17calcMandelbrotPxlPii
        .type           _Z17calcMandelbrotPxlPii,@function
        .size           _Z17calcMandelbrotPxlPii,(.L_x_35 - _Z17calcMandelbrotPxlPii)
        .other          _Z17calcMandelbrotPxlPii,@"STO_CUDA_ENTRY STV_DEFAULT"
_Z17calcMandelbrotPxlPii:
.text._Z17calcMandelbrotPxlPii:
[----:B------:R-:W-:Y:S08]  /*0000*/  LDC R1, c[0x0][0x37c] ;  /* 0x0000df00ff017b82 */ /* 0x000ff00000000800 */
[----:B------:R-:W0:Y:S01]  /*0010*/  LDC R2, c[0x0][0x388] ;  /* 0x0000e200ff027b82 */ /* 0x000e220000000800 */
[----:B------:R-:W1:Y:S07]  /*0020*/  S2R R3, SR_TID.X ;  /* 0x0000000000037919 */ /* 0x000e6e0000002100 */
[----:B------:R-:W2:Y:S08]  /*0030*/  LDC R0, c[0x0][0x360] ;  /* 0x0000d800ff007b82 */ /* 0x000eb00000000800 */
[----:B------:R-:W3:Y:S01]  /*0040*/  S2UR UR4, SR_CTAID.X ;  /* 0x00000000000479c3 */ /* 0x000ee20000002500 */
[----:B0-----:R-:W-:-:S13]  /*0050*/  ISETP.GE.AND P0, PT, R2, 0x1, PT ;  /* 0x000000010200780c */ /* 0x001fda0003f06270 */
[----:B-123--:R-:W-:Y:S05]  /*0060*/  @!P0 EXIT ;  /* 0x000000000000894d */ /* 0x00efea0003800000 */
[----:B------:R-:W-:Y:S01]  /*0070*/  IMAD R3, R0, UR4, R3 ;  /* 0x0000000400037c24 */ /* 0x000fe2000f8e0203 */
[----:B------:R-:W0:Y:S03]  /*0080*/  LDCU.64 UR6, c[0x0][0x358] ;  /* 0x00006b00ff0677ac */ /* 0x000e260008000a00 */
[----:B------:R-:W-:-:S07]  /*0090*/  IMAD.IADD R2, R3, 0x1, R2 ;  /* 0x0000000103027824 */ /* 0x000fce00078e0202 */
.L_x_23:
[----:B------:R-:W-:Y:S01]  /*00a0*/  ISETP.GT.AND P0, PT, R3, 0x5b8d7f, PT ;  /* 0x005b8d7f0300780c */ /* 0x000fe20003f04270 */
[----:B------:R-:W-:-:S12]  /*00b0*/  BSSY.RECONVERGENT B0, `(.L_x_0) ;  /* 0x0000152000007945 */ /* 0x000fd80003800200 */
[----:B-1----:R-:W-:Y:S05]  /*00c0*/  @P0 BRA `(.L_x_1) ;  /* 0x0000001400400947 */ /* 0x002fea0003800000 */
[----:B------:R-:W1:Y:S01]  /*00d0*/  LDC.64 R20, c[0x0][0x380] ;  /* 0x0000e000ff147b82 */ /* 0x000e620000000a00 */
[----:B------:R-:W-:Y:S01]  /*00e0*/  IMAD.HI R0, R3, 0x57619f1, RZ ;  /* 0x057619f103007827 */ /* 0x000fe200078e02ff */
[----:B------:R-:W-:Y:S02]  /*00f0*/  CS2R R26, SRZ ;  /* 0x00000000001a7805 */ /* 0x000fe4000001ff00 */
[----:B------:R-:W-:Y:S01]  /*0100*/  CS2R R28, SRZ ;  /* 0x00000000001c7805 */ /* 0x000fe2000001ff00 */
[----:B------:R-:W-:Y:S01]  /*0110*/  IMAD.MOV.U32 R4, RZ, RZ, -0x2d0e5604 ;  /* 0xd2f1a9fcff047424 */ /* 0x000fe200078e00ff */
[----:B------:R-:W-:-:S04]  /*0120*/  SHF.R.U32.HI R5, RZ, 0x1f, R0 ;  /* 0x0000001fff057819 */ /* 0x000fc80000011600 */
[----:B------:R-:W-:Y:S01]  /*0130*/  LEA.HI.SX32 R6, R0, R5, 0x1a ;  /* 0x0000000500067211 */ /* 0x000fe200078fd2ff */
[----:B------:R-:W-:Y:S02]  /*0140*/  IMAD.MOV.U32 R5, RZ, RZ, 0x3f50624d ;  /* 0x3f50624dff057424 */ /* 0x000fe400078e00ff */
[----:B------:R-:W-:Y:S01]  /*0150*/  IMAD.MOV.U32 R0, RZ, RZ, 0x1 ;  /* 0x00000001ff007424 */ /* 0x000fe200078e00ff */
[----:B------:R-:W2:Y:S01]  /*0160*/  I2F.F64 R18, R6 ;  /* 0x0000000600127312 */ /* 0x000ea20000201c00 */
[----:B------:R-:W-:-:S07]  /*0170*/  IMAD R7, R6, -0xbb8, R3 ;  /* 0xfffff44806077824 */ /* 0x000fce00078e0203 */
[----:B------:R-:W3:Y:S01]  /*0180*/  I2F.F64 R16, R7 ;  /* 0x0000000700107312 */ /* 0x000ee20000201c00 */
[----:B-1----:R-:W-:-:S05]  /*0190*/  IMAD.WIDE R20, R3, 0x4, R20 ;  /* 0x0000000403147825 */ /* 0x002fca00078e0214 */
[----:B0-----:R0:W-:Y:S01]  /*01a0*/  STG.E desc[UR6][R20.64], RZ ;  /* 0x000000ff14007986 */ /* 0x0011e2000c101906 */
[-C--:B--2---:R-:W-:Y:S02]  /*01b0*/  DFMA R18, R18, R4.reuse, -1 ;  /* 0xbff000001212742b */ /* 0x084fe40000000004 */
[----:B---3--:R-:W-:-:S11]  /*01c0*/  DFMA R16, R16, R4, -2 ;  /* 0xc00000001010742b */ /* 0x008fd60000000004 */
.L_x_22:
[C---:B------:R-:W-:Y:S01]  /*01d0*/  DMUL R4, R28.reuse, R28 ;  /* 0x0000001c1c047228 */ /* 0x040fe20000000000 */
[----:B------:R-:W-:Y:S01]  /*01e0*/  BSSY.RECONVERGENT B1, `(.L_x_2) ;  /* 0x0000022000017945 */ /* 0x000fe20003800200 */
[----:B------:R-:W-:-:S06]  /*01f0*/  DMUL R6, R28, R26 ;  /* 0x0000001a1c067228 */ /* 0x000fcc0000000000 */
[-C--:B------:R-:W-:Y:S02]  /*0200*/  DFMA R4, R26, R26.reuse, -R4 ;  /* 0x0000001a1a04722b */ /* 0x080fe40000000804 */
[----:B------:R-:W-:-:S06]  /*0210*/  DFMA R6, R28, R26, R6 ;  /* 0x0000001a1c06722b */ /* 0x000fcc0000000006 */
[----:B------:R-:W-:Y:S02]  /*0220*/  DADD R26, R16, R4 ;  /* 0x00000000101a7229 */ /* 0x000fe40000000004 */
[----:B------:R-:W-:Y:S01]  /*0230*/  DADD R24, R18, R6 ;  /* 0x0000000012187229 */ /* 0x000fe20000000006 */
[----:B------:R-:W-:-:S05]  /*0240*/  IMAD.MOV.U32 R4, RZ, RZ, 0x1 ;  /* 0x00000001ff047424 */ /* 0x000fca00078e00ff */
[----:B------:R-:W-:Y:S02]  /*0250*/  DADD R8, -RZ, |R26| ;  /* 0x00000000ff087229 */ /* 0x000fe4000000051a */
[--C-:B------:R-:W-:Y:S02]  /*0260*/  DADD R10, -RZ, |R24|.reuse ;  /* 0x00000000ff0a7229 */ /* 0x100fe40000000518 */
[----:B------:R-:W-:-:S08]  /*0270*/  DSETP.GT.AND P0, PT, |R26|, |R24|, PT ;  /* 0x400000181a00722a */ /* 0x000fd00003f04200 */
[----:B------:R-:W-:Y:S02]  /*0280*/  FSEL R23, R9, R11, P0 ;  /* 0x0000000b09177208 */ /* 0x000fe40000000000 */
[----:B------:R-:W-:Y:S02]  /*0290*/  FSEL R22, R8, R10, P0 ;  /* 0x0000000a08167208 */ /* 0x000fe40000000000 */
[----:B------:R-:W1:Y:S01]  /*02a0*/  MUFU.RCP64H R5, R23 ;  /* 0x0000001700057308 */ /* 0x000e620000001800 */
[----:B------:R-:W-:Y:S02]  /*02b0*/  FSEL R28, R10, R8, P0 ;  /* 0x000000080a1c7208 */ /* 0x000fe40000000000 */
[----:B------:R-:W-:-:S04]  /*02c0*/  FSEL R29, R11, R9, P0 ;  /* 0x000000090b1d7208 */ /* 0x000fc80000000000 */
[----:B------:R-:W-:Y:S01]  /*02d0*/  FSETP.GEU.AND P1, PT, |R29|, 6.5827683646048100446e-37, PT ;  /* 0x036000001d00780b */ /* 0x000fe20003f2e200 */
[----:B-1----:R-:W-:-:S08]  /*02e0*/  DFMA R6, -R22, R4, 1 ;  /* 0x3ff000001606742b */ /* 0x002fd00000000104 */
[----:B------:R-:W-:-:S08]  /*02f0*/  DFMA R6, R6, R6, R6 ;  /* 0x000000060606722b */ /* 0x000fd00000000006 */
[----:B------:R-:W-:-:S08]  /*0300*/  DFMA R6, R4, R6, R4 ;  /* 0x000000060406722b */ /* 0x000fd00000000004 */
[----:B------:R-:W-:-:S08]  /*0310*/  DFMA R4, -R22, R6, 1 ;  /* 0x3ff000001604742b */ /* 0x000fd00000000106 */
[----:B------:R-:W-:-:S08]  /*0320*/  DFMA R4, R6, R4, R6 ;  /* 0x000000040604722b */ /* 0x000fd00000000006 */
[----:B------:R-:W-:-:S08]  /*0330*/  DMUL R6, R4, R28 ;  /* 0x0000001c04067228 */ /* 0x000fd00000000000 */
[----:B------:R-:W-:-:S08]  /*0340*/  DFMA R8, -R22, R6, R28 ;  /* 0x000000061608722b */ /* 0x000fd0000000011c */
[----:B------:R-:W-:-:S10]  /*0350*/  DFMA R6, R4, R8, R6 ;  /* 0x000000080406722b */ /* 0x000fd40000000006 */
[----:B------:R-:W-:-:S05]  /*0360*/  FFMA R4, RZ, R23, R7 ;  /* 0x00000017ff047223 */ /* 0x000fca0000000007 */
[----:B------:R-:W-:-:S13]  /*0370*/  FSETP.GT.AND P0, PT, |R4|, 1.469367938527859385e-39, PT ;  /* 0x001000000400780b */ /* 0x000fda0003f04200 */
[----:B------:R-:W-:Y:S05]  /*0380*/  @P0 BRA P1, `(.L_x_3) ;  /* 0x00000000001c0947 */ /* 0x000fea0000800000 */
[----:B------:R-:W-:Y:S01]  /*0390*/  IMAD.MOV.U32 R6, RZ, RZ, R22 ;  /* 0x000000ffff067224 */ /* 0x000fe200078e0016 */
[----:B------:R-:W-:Y:S01]  /*03a0*/  MOV R4, 0x3f0 ;  /* 0x000003f000047802 */ /* 0x000fe20000000f00 */
[----:B------:R-:W-:Y:S02]  /*03b0*/  IMAD.MOV.U32 R5, RZ, RZ, R23 ;  /* 0x000000ffff057224 */ /* 0x000fe400078e0017 */
[----:B------:R-:W-:Y:S02]  /*03c0*/  IMAD.MOV.U32 R8, RZ, RZ, R28 ;  /* 0x000000ffff087224 */ /* 0x000fe400078e001c */
[----:B------:R-:W-:-:S07]  /*03d0*/  IMAD.MOV.U32 R9, RZ, RZ, R29 ;  /* 0x000000ffff097224 */ /* 0x000fce00078e001d */
[----:B0-----:R-:W-:Y:S05]  /*03e0*/  CALL.REL.NOINC `($__internal_0_$__cuda_sm20_div_rn_f64_full) ;  /* 0x00000010008c7944 */ /* 0x001fea0003c00000 */
[----:B------:R-:W-:-:S07]  /*03f0*/  IMAD.MOV.U32 R7, RZ, RZ, R5 ;  /* 0x000000ffff077224 */ /* 0x000fce00078e0005 */
.L_x_3:
[----:B------:R-:W-:Y:S05]  /*0400*/  BSYNC.RECONVERGENT B1 ;  /* 0x0000000000017941 */ /* 0x000fea0003800200 */
.L_x_2:
[----:B------:R-:W-:Y:S01]  /*0410*/  DFMA R10, R6, R6, 1 ;  /* 0x3ff00000060a742b */ /* 0x000fe20000000006 */
[----:B------:R-:W-:Y:S01]  /*0420*/  IMAD.MOV.U32 R8, RZ, RZ, 0x0 ;  /* 0x00000000ff087424 */ /* 0x000fe200078e00ff */
[----:B------:R-:W-:Y:S01]  /*0430*/  BSSY.RECONVERGENT B1, `(.L_x_4) ;  /* 0x0000018000017945 */ /* 0x000fe20003800200 */
[----:B------:R-:W-:-:S03]  /*0440*/  IMAD.MOV.U32 R9, RZ, RZ, 0x3fd80000 ;  /* 0x3fd80000ff097424 */ /* 0x000fc600078e00ff */
[----:B------:R-:W1:Y:S04]  /*0450*/  MUFU.RSQ64H R5, R11 ;  /* 0x0000000b00057308 */ /* 0x000e680000001c00 */
[----:B------:R-:W-:-:S05]  /*0460*/  VIADD R4, R11, 0xfcb00000 ;  /* 0xfcb000000b047836 */ /* 0x000fca0000000000 */
[----:B------:R-:W-:Y:S01]  /*0470*/  ISETP.GE.U32.AND P0, PT, R4, 0x7ca00000, PT ;  /* 0x7ca000000400780c */ /* 0x000fe20003f06070 */
[----:B-1----:R-:W-:-:S08]  /*0480*/  DMUL R6, R4, R4 ;  /* 0x0000000404067228 */ /* 0x002fd00000000000 */
[----:B------:R-:W-:-:S08]  /*0490*/  DFMA R6, R10, -R6, 1 ;  /* 0x3ff000000a06742b */ /* 0x000fd00000000806 */
[----:B------:R-:W-:Y:S02]  /*04a0*/  DFMA R8, R6, R8, 0.5 ;  /* 0x3fe000000608742b */ /* 0x000fe40000000008 */
[----:B------:R-:W-:-:S08]  /*04b0*/  DMUL R6, R4, R6 ;  /* 0x0000000604067228 */ /* 0x000fd00000000000 */
[----:B------:R-:W-:-:S08]  /*04c0*/  DFMA R14, R8, R6, R4 ;  /* 0x00000006080e722b */ /* 0x000fd00000000004 */
[----:B------:R-:W-:Y:S02]  /*04d0*/  DMUL R6, R10, R14 ;  /* 0x0000000e0a067228 */ /* 0x000fe40000000000 */
[----:B------:R-:W-:Y:S01]  /*04e0*/  VIADD R13, R15, 0xfff00000 ;  /* 0xfff000000f0d7836 */ /* 0x000fe20000000000 */
[----:B------:R-:W-:-:S05]  /*04f0*/  MOV R12, R14 ;  /* 0x0000000e000c7202 */ /* 0x000fca0000000f00 */
[----:B------:R-:W-:-:S08]  /*0500*/  DFMA R30, R6, -R6, R10 ;  /* 0x80000006061e722b */ /* 0x000fd0000000000a */
[----:B------:R-:W-:Y:S01]  /*0510*/  DFMA R8, R30, R12, R6 ;  /* 0x0000000c1e08722b */ /* 0x000fe20000000006 */
[----:B------:R-:W-:Y:S10]  /*0520*/  @!P0 BRA `(.L_x_5) ;  /* 0x0000000000208947 */ /* 0x000ff40003800000 */
[----:B------:R-:W-:Y:S01]  /*0530*/  IMAD.MOV.U32 R12, RZ, RZ, R14 ;  /* 0x000000ffff0c7224 */ /* 0x000fe200078e000e */
[----:B------:R-:W-:Y:S01]  /*0540*/  MOV R14, 0x590 ;  /* 0x00000590000e7802 */ /* 0x000fe20000000f00 */
[----:B------:R-:W-:Y:S02]  /*0550*/  IMAD.MOV.U32 R8, RZ, RZ, R30 ;  /* 0x000000ffff087224 */ /* 0x000fe400078e001e */
[----:B------:R-:W-:Y:S02]  /*0560*/  IMAD.MOV.U32 R9, RZ, RZ, R31 ;  /* 0x000000ffff097224 */ /* 0x000fe400078e001f */
[----:B------:R-:W-:-:S07]  /*0570*/  IMAD.MOV.U32 R5, RZ, RZ, R13 ;  /* 0x000000ffff057224 */ /* 0x000fce00078e000d */
[----:B0-----:R-:W-:Y:S05]  /*0580*/  CALL.REL.NOINC `($__internal_1_$__cuda_sm20_dsqrt_rn_f64_mediumpath_v1) ;  /* 0x0000001400bc7944 */ /* 0x001fea0003c00000 */
[----:B------:R-:W-:Y:S02]  /*0590*/  IMAD.MOV.U32 R8, RZ, RZ, R4 ;  /* 0x000000ffff087224 */ /* 0x000fe400078e0004 */
[----:B------:R-:W-:-:S07]  /*05a0*/  IMAD.MOV.U32 R9, RZ, RZ, R5 ;  /* 0x000000ffff097224 */ /* 0x000fce00078e0005 */
.L_x_5:
[----:B------:R-:W-:Y:S05]  /*05b0*/  BSYNC.RECONVERGENT B1 ;  /* 0x0000000000017941 */ /* 0x000fea0003800200 */
.L_x_4:
[----:B------:R-:W-:Y:S01]  /*05c0*/  DMUL R8, R22, R8 ;  /* 0x0000000816087228 */ /* 0x000fe20000000000 */
[----:B------:R-:W-:Y:S01]  /*05d0*/  UMOV UR4, 0xffffffff ;  /* 0xffffffff00047882 */ /* 0x000fe20000000000 */
[----:B------:R-:W-:Y:S01]  /*05e0*/  DADD R4, |R26|, |R24| ;  /* 0x000000001a047229 */ /* 0x000fe20000000618 */
[----:B------:R-:W-:Y:S01]  /*05f0*/  UMOV UR5, 0x7fefffff ;  /* 0x7fefffff00057882 */ /* 0x000fe20000000000 */
[C---:B------:R-:W-:Y:S02]  /*0600*/  DSETP.NEU.AND P1, PT, R22.reuse, RZ, PT ;  /* 0x000000ff1600722a */ /* 0x040fe40003f2d000 */
[----:B------:R-:W-:-:S06]  /*0610*/  DSETP.GT.AND P0, PT, R22, UR4, PT ;  /* 0x0000000416007e2a */ /* 0x000fcc000bf04000 */
[C---:B------:R-:W-:Y:S02]  /*0620*/  FSEL R7, R4.reuse, R8, P0 ;  /* 0x0000000804077208 */ /* 0x040fe40000000000 */
[C---:B------:R-:W-:Y:S01]  /*0630*/  FSEL R9, R5.reuse, R9, P0 ;  /* 0x0000000905097208 */ /* 0x040fe20000000000 */
[----:B------:R-:W-:Y:S01]  /*0640*/  DSETP.GT.AND P0, PT, R28, UR4, PT ;  /* 0x000000041c007e2a */ /* 0x000fe2000bf04000 */
[----:B------:R-:W-:Y:S02]  /*0650*/  FSEL R7, R4, R7, !P1 ;  /* 0x0000000704077208 */ /* 0x000fe40004800000 */
[----:B------:R-:W-:-:S03]  /*0660*/  FSEL R9, R5, R9, !P1 ;  /* 0x0000000905097208 */ /* 0x000fc60004800000 */
[----:B------:R-:W-:Y:S02]  /*0670*/  FSEL R4, R4, R7, P0 ;  /* 0x0000000704047208 */ /* 0x000fe40000000000 */
[----:B------:R-:W-:-:S06]  /*0680*/  FSEL R5, R5, R9, P0 ;  /* 0x0000000905057208 */ /* 0x000fcc0000000000 */
[----:B------:R-:W-:-:S14]  /*0690*/  DSETP.GE.AND P0, PT, R4, 2, PT ;  /* 0x400000000400742a */ /* 0x000fdc0003f06000 */
[----:B------:R-:W-:Y:S05]  /*06a0*/  @P0 BRA `(.L_x_6) ;  /* 0x0000000c00c40947 */ /* 0x000fea0003800000 */
[-C--:B------:R-:W-:Y:S01]  /*06b0*/  DMUL R4, R24, R24.reuse ;  /* 0x0000001818047228 */ /* 0x080fe20000000000 */
[----:B------:R-:W-:Y:S01]  /*06c0*/  BSSY.RECONVERGENT B1, `(.L_x_7) ;  /* 0x0000022000017945 */ /* 0x000fe20003800200 */
[----:B------:R-:W-:-:S06]  /*06d0*/  DMUL R6, R26, R24 ;  /* 0x000000181a067228 */ /* 0x000fcc0000000000 */
[C---:B------:R-:W-:Y:S02]  /*06e0*/  DFMA R4, R26.reuse, R26, -R4 ;  /* 0x0000001a1a04722b */ /* 0x040fe40000000804 */
        /* <DEDUP_REMOVED lines=31> */
.L_x_8:
[----:B------:R-:W-:Y:S05]  /*08e0*/  BSYNC.RECONVERGENT B1 ;  /* 0x0000000000017941 */ /* 0x000fea0003800200 */
.L_x_7:
[----:B------:R-:W-:Y:S01]  /*08f0*/  DFMA R10, R6, R6, 1 ;  /* 0x3ff00000060a742b */ /* 0x000fe20000000006 */
[----:B------:R-:W-:Y:S01]  /*0900*/  MOV R8, 0x0 ;  /* 0x0000000000087802 */ /* 0x000fe20000000f00 */
[----:B------:R-:W-:Y:S01]  /*0910*/  IMAD.MOV.U32 R9, RZ, RZ, 0x3fd80000 ;  /* 0x3fd80000ff097424 */ /* 0x000fe200078e00ff */
[----:B------:R-:W-:Y:S03]  /*0920*/  BSSY.RECONVERGENT B1, `(.L_x_9) ;  /* 0x0000017000017945 */ /* 0x000fe60003800200 */
        /* <DEDUP_REMOVED lines=9> */
[----:B------:R-:W-:Y:S02]  /*09c0*/  VIADD R13, R15, 0xfff00000 ;  /* 0xfff000000f0d7836 */ /* 0x000fe40000000000 */
[----:B------:R-:W-:-:S04]  /*09d0*/  IMAD.MOV.U32 R12, RZ, RZ, R14 ;  /* 0x000000ffff0c7224 */ /* 0x000fc800078e000e */
        /* <DEDUP_REMOVED lines=11> */
.L_x_10:
[----:B------:R-:W-:Y:S05]  /*0a90*/  BSYNC.RECONVERGENT B1 ;  /* 0x0000000000017941 */ /* 0x000fea0003800200 */
.L_x_9:
        /* <DEDUP_REMOVED lines=44> */
[----:B------:R-:W-:Y:S01]  /*0d60*/  MOV R9, R29 ;  /* 0x0000001d00097202 */ /* 0x000fe20000000f00 */
[----:B------:R-:W-:Y:S01]  /*0d70*/  IMAD.MOV.U32 R5, RZ, RZ, R27 ;  /* 0x000000ffff057224 */ /* 0x000fe200078e001b */
[----:B------:R-:W-:Y:S01]  /*0d80*/  MOV R4, 0xdb0 ;  /* 0x00000db000047802 */ /* 0x000fe20000000f00 */
[----:B------:R-:W-:-:S07]  /*0d90*/  IMAD.MOV.U32 R8, RZ, RZ, R28 ;  /* 0x000000ffff087224 */ /* 0x000fce00078e001c */
[----:B0-----:R-:W-:Y:S05]  /*0da0*/  CALL.REL.NOINC `($__internal_0_$__cuda_sm20_div_rn_f64_full) ;  /* 0x00000008001c7944 */ /* 0x001fea0003c00000 */
[----:B------:R-:W-:-:S07]  /*0db0*/  IMAD.MOV.U32 R7, RZ, RZ, R5 ;  /* 0x000000ffff077224 */ /* 0x000fce00078e0005 */
.L_x_13:
[----:B------:R-:W-:Y:S05]  /*0dc0*/  BSYNC.RECONVERGENT B1 ;  /* 0x0000000000017941 */ /* 0x000fea0003800200 */
.L_x_12:
        /* <DEDUP_REMOVED lines=26> */
.L_x_15:
[----:B------:R-:W-:Y:S05]  /*0f70*/  BSYNC.RECONVERGENT B1 ;  /* 0x0000000000017941 */ /* 0x000fea0003800200 */
.L_x_14:
        /* <DEDUP_REMOVED lines=22> */
[----:B------:R-:W-:-:S05]  /*10e0*/  MOV R4, 0x1 ;  /* 0x0000000100047802 */ /* 0x000fca0000000f00 */
        /* <DEDUP_REMOVED lines=27> */
.L_x_18:
[----:B------:R-:W-:Y:S05]  /*12a0*/  BSYNC.RECONVERGENT B1 ;  /* 0x0000000000017941 */ /* 0x000fea0003800200 */
.L_x_17:
[----:B------:R-:W-:Y:S01]  /*12b0*/  DFMA R10, R6, R6, 1 ;  /* 0x3ff00000060a742b */ /* 0x000fe20000000006 */
[----:B------:R-:W-:Y:S01]  /*12c0*/  BSSY.RECONVERGENT B1, `(.L_x_19) ;  /* 0x0000017000017945 */ /* 0x000fe20003800200 */
[----:B------:R-:W-:Y:S02]  /*12d0*/  IMAD.MOV.U32 R6, RZ, RZ, 0x0 ;  /* 0x00000000ff067424 */ /* 0x000fe400078e00ff */
[----:B------:R-:W-:Y:S02]  /*12e0*/  IMAD.MOV.U32 R7, RZ, RZ, 0x3fd80000 ;  /* 0x3fd80000ff077424 */ /* 0x000fe400078e00ff */
        /* <DEDUP_REMOVED lines=16> */
[----:B------:R-:W-:-:S07]  /*13f0*/  IMAD.MOV.U32 R12, RZ, RZ, R30 ;  /* 0x000000ffff0c7224 */ /* 0x000fce00078e001e */
[----:B0-----:R-:W-:Y:S05]  /*1400*/  CALL.REL.NOINC `($__internal_1_$__cuda_sm20_dsqrt_rn_f64_mediumpath_v1) ;  /* 0x00000008001c7944 */ /* 0x001fea0003c00000 */
[----:B------:R-:W-:Y:S01]  /*1410*/  MOV R12, R4 ;  /* 0x00000004000c7202 */ /* 0x000fe20000000f00 */
[----:B------:R-:W-:-:S07]  /*1420*/  IMAD.MOV.U32 R13, RZ, RZ, R5 ;  /* 0x000000ffff0d7224 */ /* 0x000fce00078e0005 */
.L_x_20:
[----:B------:R-:W-:Y:S05]  /*1430*/  BSYNC.RECONVERGENT B1 ;  /* 0x0000000000017941 */ /* 0x000fea0003800200 */
.L_x_19:
[----:B------:R-:W-:Y:S01]  /*1440*/  DADD R4, |R26|, |R28| ;  /* 0x000000001a047229 */ /* 0x000fe2000000061c */
[----:B------:R-:W-:Y:S01]  /*1450*/  UMOV UR4, 0xffffffff ;  /* 0xffffffff00047882 */ /* 0x000fe20000000000 */
[C---:B------:R-:W-:Y:S01]  /*1460*/  DMUL R12, R22.reuse, R12 ;  /* 0x0000000c160c7228 */ /* 0x040fe20000000000 */
        /* <DEDUP_REMOVED lines=12> */
[----:B------:R-:W-:-:S05]  /*1530*/  VIADD R0, R0, 0x4 ;  /* 0x0000000400007836 */ /* 0x000fca0000000000 */
[----:B------:R-:W-:-:S13]  /*1540*/  ISETP.NE.AND P0, PT, R0, 0x3e9, PT ;  /* 0x000003e90000780c */ /* 0x000fda0003f05270 */
[----:B------:R-:W-:Y:S05]  /*1550*/  @P0 BRA `(.L_x_22) ;  /* 0xffffffec001c0947 */ /* 0x000fea000383ffff */
[----:B------:R-:W-:Y:S05]  /*1560*/  BRA `(.L_x_1) ;  /* 0x0000000000187947 */ /* 0x000fea0003800000 */
.L_x_21:
[----:B------:R-:W-:Y:S01]  /*1570*/  VIADD R0, R0, 0x3 ;  /* 0x0000000300007836 */ /* 0x000fe20000000000 */
[----:B------:R-:W-:Y:S06]  /*1580*/  BRA `(.L_x_6) ;  /* 0x00000000000c7947 */ /* 0x000fec0003800000 */
.L_x_16:
[----:B------:R-:W-:Y:S01]  /*1590*/  VIADD R0, R0, 0x2 ;  /* 0x0000000200007836 */ /* 0x000fe20000000000 */
[----:B------:R-:W-:Y:S06]  /*15a0*/  BRA `(.L_x_6) ;  /* 0x0000000000047947 */ /* 0x000fec0003800000 */
.L_x_11:
[----:B------:R-:W-:-:S07]  /*15b0*/  VIADD R0, R0, 0x1 ;  /* 0x0000000100007836 */ /* 0x000fce0000000000 */
.L_x_6:
[----:B------:R1:W-:Y:S02]  /*15c0*/  STG.E desc[UR6][R20.64], R0 ;  /* 0x0000000014007986 */ /* 0x0003e4000c101906 */
.L_x_1:
[----:B0-----:R-:W-:Y:S05]  /*15d0*/  BSYNC.RECONVERGENT B0 ;  /* 0x0000000000007941 */ /* 0x001fea0003800200 */
.L_x_0:
[----:B------:R-:W-:-:S05]  /*15e0*/  VIADD R3, R3, 0x1 ;  /* 0x0000000103037836 */ /* 0x000fca0000000000 */
[----:B------:R-:W-:-:S13]  /*15f0*/  ISETP.GE.AND P0, PT, R3, R2, PT ;  /* 0x000000020300720c */ /* 0x000fda0003f06270 */
[----:B------:R-:W-:Y:S05]  /*1600*/  @!P0 BRA `(.L_x_23) ;  /* 0xffffffe800a48947 */ /* 0x000fea000383ffff */
[----:B------:R-:W-:Y:S05]  /*1610*/  EXIT ;  /* 0x000000000000794d */ /* 0x000fea0003800000 */
        .weak           $__internal_0_$__cuda_sm20_div_rn_f64_full
        .type           $__internal_0_$__cuda_sm20_div_rn_f64_full,@function
        .size           $__internal_0_$__cuda_sm20_div_rn_f64_full,($__internal_1_$__cuda_sm20_dsqrt_rn_f64_mediumpath_v1 - $__internal_0_$__cuda_sm20_div_rn_f64_full)
$__internal_0_$__cuda_sm20_div_rn_f64_full:
[C---:B------:R-:W-:Y:S01]  /*1620*/  FSETP.GEU.AND P0, PT, |R5|.reuse, 1.469367938527859385e-39, PT ;  /* 0x001000000500780b */ /* 0x040fe20003f0e200 */
[--C-:B------:R-:W-:Y:S01]  /*1630*/  IMAD.MOV.U32 R10, RZ, RZ, R6.reuse ;  /* 0x000000ffff0a7224 */ /* 0x100fe200078e0006 */
[----:B------:R-:W-:Y:S01]  /*1640*/  LOP3.LUT R7, R5, 0x800fffff, RZ, 0xc0, !PT ;  /* 0x800fffff05077812 */ /* 0x000fe200078ec0ff */
[----:B------:R-:W-:Y:S01]  /*1650*/  IMAD.MOV.U32 R11, RZ, RZ, R5 ;  /* 0x000000ffff0b7224 */ /* 0x000fe200078e0005 */
[----:B------:R-:W-:Y:S01]  /*1660*/  BSSY.RECONVERGENT B2, `(.L_x_24) ;  /* 0x000005c000027945 */ /* 0x000fe20003800200 */
[----:B------:R-:W-:Y:S01]  /*1670*/  IMAD.MOV.U32 R12, RZ, RZ, R6 ;  /* 0x000000ffff0c7224 */ /* 0x000fe200078e0006 */
[----:B------:R-:W-:Y:S01]  /*1680*/  LOP3.LUT R13, R7, 0x3ff00000, RZ, 0xfc, !PT ;  /* 0x3ff00000070d7812 */ /* 0x000fe200078efcff */
[----:B------:R-:W-:Y:S01]  /*1690*/  IMAD.MOV.U32 R15, RZ, RZ, R9 ;  /* 0x000000ffff0f7224 */ /* 0x000fe200078e0009 */
[----:B------:R-:W-:Y:S01]  /*16a0*/  LOP3.LUT R7, R5, 0x7ff00000, RZ, 0xc0, !PT ;  /* 0x7ff0000005077812 */ /* 0x000fe200078ec0ff */
[----:B------:R-:W-:Y:S01]  /*16b0*/  IMAD.MOV.U32 R34, RZ, RZ, 0x1 ;  /* 0x00000001ff227424 */ /* 0x000fe200078e00ff */
[----:B------:R-:W-:Y:S01]  /*16c0*/  MOV R5, 0x1ca00000 ;  /* 0x1ca0000000057802 */ /* 0x000fe20000000f00 */
[----:B------:R-:W-:Y:S01]  /*16d0*/  IMAD.MOV.U32 R14, RZ, RZ, R8 ;  /* 0x000000ffff0e7224 */ /* 0x000fe200078e0008 */
[C---:B------:R-:W-:Y:S01]  /*16e0*/  FSETP.GEU.AND P2, PT, |R15|.reuse, 1.469367938527859385e-39, PT ;  /* 0x001000000f00780b */ /* 0x040fe20003f4e200 */
[----:B------:R-:W-:Y:S01]  /*16f0*/  @!P0 DMUL R12, R10, 8.98846567431157953865e+307 ;  /* 0x7fe000000a0c8828 */ /* 0x000fe20000000000 */
[----:B------:R-:W-:-:S04]  /*1700*/  LOP3.LUT R6, R15, 0x7ff00000, RZ, 0xc0, !PT ;  /* 0x7ff000000f067812 */ /* 0x000fc800078ec0ff */
[----:B------:R-:W-:Y:S01]  /*1710*/  ISETP.GE.U32.AND P1, PT, R6, R7, PT ;  /* 0x000000070600720c */ /* 0x000fe20003f26070 */
[----:B------:R-:W0:Y:S03]  /*1720*/  MUFU.RCP64H R35, R13 ;  /* 0x0000000d00237308 */ /* 0x000e260000001800 */
[----:B------:R-:W-:Y:S02]  /*1730*/  SEL R8, R5, 0x63400000, !P1 ;  /* 0x6340000005087807 */ /* 0x000fe40004800000 */
[----:B------:R-:W-:Y:S02]  /*1740*/  @!P0 LOP3.LUT R7, R13, 0x7ff00000, RZ, 0xc0, !PT ;  /* 0x7ff000000d078812 */ /* 0x000fe400078ec0ff */
[----:B------:R-:W-:-:S04]  /*1750*/  @!P2 LOP3.LUT R9, R11, 0x7ff00000, RZ, 0xc0, !PT ;  /* 0x7ff000000b09a812 */ /* 0x000fc800078ec0ff */
[----:B------:R-:W-:-:S04]  /*1760*/  @!P2 ISETP.GE.U32.AND P3, PT, R6, R9, PT ;  /* 0x000000090600a20c */ /* 0x000fc80003f66070 */
[----:B------:R-:W-:Y:S01]  /*1770*/  @!P2 SEL R9, R5, 0x63400000, !P3 ;  /* 0x634000000509a807 */ /* 0x000fe20005800000 */
[----:B0-----:R-:W-:-:S03]  /*1780*/  DFMA R30, R34, -R12, 1 ;  /* 0x3ff00000221e742b */ /* 0x001fc6000000080c */
[----:B------:R-:W-:-:S04]  /*1790*/  @!P2 LOP3.LUT R9, R9, 0x80000000, R15, 0xf8, !PT ;  /* 0x800000000909a812 */ /* 0x000fc800078ef80f */
[----:B------:R-:W-:Y:S01]  /*17a0*/  @!P2 LOP3.LUT R9, R9, 0x100000, RZ, 0xfc, !PT ;  /* 0x001000000909a812 */ /* 0x000fe200078efcff */
[----:B------:R-:W-:-:S08]  /*17b0*/  DFMA R30, R30, R30, R30 ;  /* 0x0000001e1e1e722b */ /* 0x000fd0000000001e */
[----:B------:R-:W-:Y:S01]  /*17c0*/  DFMA R34, R34, R30, R34 ;  /* 0x0000001e2222722b */ /* 0x000fe20000000022 */
[----:B------:R-:W-:Y:S01]  /*17d0*/  LOP3.LUT R31, R8, 0x800fffff, R15, 0xf8, !PT ;  /* 0x800fffff081f7812 */ /* 0x000fe200078ef80f */
[----:B------:R-:W-:Y:S02]  /*17e0*/  IMAD.MOV.U32 R30, RZ, RZ, R14 ;  /* 0x000000ffff1e7224 */ /* 0x000fe400078e000e */
[----:B------:R-:W-:-:S04]  /*17f0*/  @!P2 IMAD.MOV.U32 R8, RZ, RZ, RZ ;  /* 0x000000ffff08a224 */ /* 0x000fc800078e00ff */
[----:B------:R-:W-:Y:S02]  /*1800*/  DFMA R32, R34, -R12, 1 ;  /* 0x3ff000002220742b */ /* 0x000fe4000000080c */
[----:B------:R-:W-:Y:S01]  /*1810*/  @!P2 DFMA R30, R30, 2, -R8 ;  /* 0x400000001e1ea82b */ /* 0x000fe20000000808 */
[----:B------:R-:W-:-:S05]  /*1820*/  IMAD.MOV.U32 R8, RZ, RZ, R6 ;  /* 0x000000ffff087224 */ /* 0x000fca00078e0006 */
[----:B------:R-:W-:-:S04]  /*1830*/  DFMA R34, R34, R32, R34 ;  /* 0x000000202222722b */ /* 0x000fc80000000022 */
[----:B------:R-:W-:-:S04]  /*1840*/  @!P2 LOP3.LUT R8, R31, 0x7ff00000, RZ, 0xc0, !PT ;  /* 0x7ff000001f08a812 */ /* 0x000fc800078ec0ff */
[----:B------:R-:W-:Y:S01]  /*1850*/  DMUL R32, R34, R30 ;  /* 0x0000001e22207228 */ /* 0x000fe20000000000 */
[----:B------:R-:W-:-:S05]  /*1860*/  VIADD R9, R8, 0xffffffff ;  /* 0xffffffff08097836 */ /* 0x000fca0000000000 */
[----:B------:R-:W-:Y:S01]  /*1870*/  ISETP.GT.U32.AND P0, PT, R9, 0x7feffffe, PT ;  /* 0x7feffffe0900780c */ /* 0x000fe20003f04070 */
[----:B------:R-:W-:Y:S01]  /*1880*/  VIADD R9, R7, 0xffffffff ;  /* 0xffffffff07097836 */ /* 0x000fe20000000000 */
[----:B------:R-:W-:-:S04]  /*1890*/  DFMA R36, R32, -R12, R30 ;  /* 0x8000000c2024722b */ /* 0x000fc8000000001e */
[----:B------:R-:W-:-:S04]  /*18a0*/  ISETP.GT.U32.OR P0, PT, R9, 0x7feffffe, P0 ;  /* 0x7feffffe0900780c */ /* 0x000fc80000704470 */
[----:B------:R-:W-:-:S09]  /*18b0*/  DFMA R32, R34, R36, R32 ;  /* 0x000000242220722b */ /* 0x000fd20000000020 */
[----:B------:R-:W-:Y:S05]  /*18c0*/  @P0 BRA `(.L_x_25) ;  /* 0x0000000000740947 */ /* 0x000fea0003800000 */
[----:B------:R-:W-:-:S04]  /*18d0*/  LOP3.LUT R7, R11, 0x7ff00000, RZ, 0xc0, !PT ;  /* 0x7ff000000b077812 */ /* 0x000fc800078ec0ff */
[CC--:B------:R-:W-:Y:S02]  /*18e0*/  VIADDMNMX R8, R6.reuse, -R7.reuse, 0xb9600000, !PT ;  /* 0xb960000006087446 */ /* 0x0c0fe40007800907 */
[----:B------:R-:W-:Y:S01]  /*18f0*/  ISETP.GE.U32.AND P0, PT, R6, R7, PT ;  /* 0x000000070600720c */ /* 0x000fe20003f06070 */
[----:B------:R-:W-:Y:S01]  /*1900*/  IMAD.MOV.U32 R6, RZ, RZ, RZ ;  /* 0x000000ffff067224 */ /* 0x000fe200078e00ff */
[----:B------:R-:W-:Y:S02]  /*1910*/  VIMNMX R8, PT, PT, R8, 0x46a00000, PT ;  /* 0x46a0000008087848 */ /* 0x000fe40003fe0100 */
[----:B------:R-:W-:-:S05]  /*1920*/  SEL R5, R5, 0x63400000, !P0 ;  /* 0x6340000005057807 */ /* 0x000fca0004000000 */
[----:B------:R-:W-:-:S04]  /*1930*/  IMAD.IADD R5, R8, 0x1, -R5 ;  /* 0x0000000108057824 */ /* 0x000fc800078e0a05 */
[----:B------:R-:W-:-:S06]  /*1940*/  VIADD R7, R5, 0x7fe00000 ;  /* 0x7fe0000005077836 */ /* 0x000fcc0000000000 */
[----:B------:R-:W-:-:S10]  /*1950*/  DMUL R34, R32, R6 ;  /* 0x0000000620227228 */ /* 0x000fd40000000000 */
[----:B------:R-:W-:-:S13]  /*1960*/  FSETP.GTU.AND P0, PT, |R35|, 1.469367938527859385e-39, PT ;  /* 0x001000002300780b */ /* 0x000fda0003f0c200 */
[----:B------:R-:W-:Y:S05]  /*1970*/  @P0 BRA `(.L_x_26) ;  /* 0x0000000000a80947 */ /* 0x000fea0003800000 */
[----:B------:R-:W-:Y:S01]  /*1980*/  DFMA R12, R32, -R12, R30 ;  /* 0x8000000c200c722b */ /* 0x000fe2000000001e */
[----:B------:R-:W-:-:S09]  /*1990*/  IMAD.MOV.U32 R10, RZ, RZ, RZ ;  /* 0x000000ffff0a7224 */ /* 0x000fd200078e00ff */
[C---:B------:R-:W-:Y:S02]  /*19a0*/  FSETP.NEU.AND P0, PT, R13.reuse, RZ, PT ;  /* 0x000000ff0d00720b */ /* 0x040fe40003f0d000 */
[----:B------:R-:W-:-:S04]  /*19b0*/  LOP3.LUT R6, R13, 0x80000000, R11, 0x48, !PT ;  /* 0x800000000d067812 */ /* 0x000fc800078e480b */
[----:B------:R-:W-:-:S07]  /*19c0*/  LOP3.LUT R11, R6, R7, RZ, 0xfc, !PT ;  /* 0x00000007060b7212 */ /* 0x000fce00078efcff */
[----:B------:R-:W-:Y:S05]  /*19d0*/  @!P0 BRA `(.L_x_26) ;  /* 0x0000000000908947 */ /* 0x000fea0003800000 */
[----:B------:R-:W-:Y:S01]  /*19e0*/  IMAD.MOV R9, RZ, RZ, -R5 ;  /* 0x000000ffff097224 */ /* 0x000fe200078e0a05 */
[----:B------:R-:W-:Y:S01]  /*19f0*/  IADD3 R5, PT, PT, -R5, -0x43300000, RZ ;  /* 0xbcd0000005057810 */ /* 0x000fe20007ffe1ff */
[----:B------:R-:W-:-:S06]  /*1a00*/  IMAD.MOV.U32 R8, RZ, RZ, RZ ;  /* 0x000000ffff087224 */ /* 0x000fcc00078e00ff */
[----:B------:R-:W-:Y:S02]  /*1a10*/  DFMA R8, R34, -R8, R32 ;  /* 0x800000082208722b */ /* 0x000fe40000000020 */
[----:B------:R-:W-:-:S08]  /*1a20*/  DMUL.RP R32, R32, R10 ;  /* 0x0000000a20207228 */ /* 0x000fd00000008000 */
[----:B------:R-:W-:Y:S02]  /*1a30*/  FSETP.NEU.AND P0, PT, |R9|, R5, PT ;  /* 0x000000050900720b */ /* 0x000fe40003f0d200 */
[----:B------:R-:W-:Y:S02]  /*1a40*/  LOP3.LUT R5, R33, R6, RZ, 0x3c, !PT ;  /* 0x0000000621057212 */ /* 0x000fe400078e3cff */
[----:B------:R-:W-:Y:S02]  /*1a50*/  FSEL R6, R32, R34, !P0 ;  /* 0x0000002220067208 */ /* 0x000fe40004000000 */
[----:B------:R-:W-:-:S03]  /*1a60*/  FSEL R7, R5, R35, !P0 ;  /* 0x0000002305077208 */ /* 0x000fc60004000000 */
[----:B------:R-:W-:Y:S01]  /*1a70*/  IMAD.MOV.U32 R34, RZ, RZ, R6 ;  /* 0x000000ffff227224 */ /* 0x000fe200078e0006 */
[----:B------:R-:W-:Y:S01]  /*1a80*/  MOV R35, R7 ;  /* 0x0000000700237202 */ /* 0x000fe20000000f00 */
[----:B------:R-:W-:Y:S06]  /*1a90*/  BRA `(.L_x_26) ;  /* 0x0000000000607947 */ /* 0x000fec0003800000 */
.L_x_25:
[----:B------:R-:W-:-:S14]  /*1aa0*/  DSETP.NAN.AND P0, PT, R14, R14, PT ;  /* 0x0000000e0e00722a */ /* 0x000fdc0003f08000 */
[----:B------:R-:W-:Y:S05]  /*1ab0*/  @P0 BRA `(.L_x_27) ;  /* 0x00000000004c0947 */ /* 0x000fea0003800000 */
[----:B------:R-:W-:-:S14]  /*1ac0*/  DSETP.NAN.AND P0, PT, R10, R10, PT ;  /* 0x0000000a0a00722a */ /* 0x000fdc0003f08000 */
[----:B------:R-:W-:Y:S05]  /*1ad0*/  @P0 BRA `(.L_x_28) ;  /* 0x0000000000340947 */ /* 0x000fea0003800000 */
[----:B------:R-:W-:Y:S01]  /*1ae0*/  ISETP.NE.AND P0, PT, R8, R7, PT ;  /* 0x000000070800720c */ /* 0x000fe20003f05270 */
[----:B------:R-:W-:Y:S02]  /*1af0*/  IMAD.MOV.U32 R34, RZ, RZ, 0x0 ;  /* 0x00000000ff227424 */ /* 0x000fe400078e00ff */
[----:B------:R-:W-:-:S10]  /*1b00*/  IMAD.MOV.U32 R35, RZ, RZ, -0x80000 ;  /* 0xfff80000ff237424 */ /* 0x000fd400078e00ff */
[----:B------:R-:W-:Y:S05]  /*1b10*/  @!P0 BRA `(.L_x_26) ;  /* 0x0000000000408947 */ /* 0x000fea0003800000 */
[----:B------:R-:W-:Y:S02]  /*1b20*/  ISETP.NE.AND P0, PT, R8, 0x7ff00000, PT ;  /* 0x7ff000000800780c */ /* 0x000fe40003f05270 */
[----:B------:R-:W-:Y:S02]  /*1b30*/  LOP3.LUT R5, R15, 0x80000000, R11, 0x48, !PT ;  /* 0x800000000f057812 */ /* 0x000fe400078e480b */
[----:B------:R-:W-:-:S13]  /*1b40*/  ISETP.EQ.OR P0, PT, R7, RZ, !P0 ;  /* 0x000000ff0700720c */ /* 0x000fda0004702670 */
[----:B------:R-:W-:Y:S01]  /*1b50*/  @P0 LOP3.LUT R6, R5, 0x7ff00000, RZ, 0xfc, !PT ;  /* 0x7ff0000005060812 */ /* 0x000fe200078efcff */
[----:B------:R-:W-:Y:S02]  /*1b60*/  @!P0 IMAD.MOV.U32 R34, RZ, RZ, RZ ;  /* 0x000000ffff228224 */ /* 0x000fe400078e00ff */
[----:B------:R-:W-:Y:S02]  /*1b70*/  @!P0 IMAD.MOV.U32 R35, RZ, RZ, R5 ;  /* 0x000000ffff238224 */ /* 0x000fe400078e0005 */
[----:B------:R-:W-:Y:S02]  /*1b80*/  @P0 IMAD.MOV.U32 R34, RZ, RZ, RZ ;  /* 0x000000ffff220224 */ /* 0x000fe400078e00ff */
[----:B------:R-:W-:Y:S01]  /*1b90*/  @P0 IMAD.MOV.U32 R35, RZ, RZ, R6 ;  /* 0x000000ffff230224 */ /* 0x000fe200078e0006 */
[----:B------:R-:W-:Y:S06]  /*1ba0*/  BRA `(.L_x_26) ;  /* 0x00000000001c7947 */ /* 0x000fec0003800000 */
.L_x_28:
[----:B------:R-:W-:Y:S01]  /*1bb0*/  LOP3.LUT R5, R11, 0x80000, RZ, 0xfc, !PT ;  /* 0x000800000b057812 */ /* 0x000fe200078efcff */
[----:B------:R-:W-:-:S04]  /*1bc0*/  IMAD.MOV.U32 R34, RZ, RZ, R10 ;  /* 0x000000ffff227224 */ /* 0x000fc800078e000a */
[----:B------:R-:W-:Y:S01]  /*1bd0*/  IMAD.MOV.U32 R35, RZ, RZ, R5 ;  /* 0x000000ffff237224 */ /* 0x000fe200078e0005 */
[----:B------:R-:W-:Y:S06]  /*1be0*/  BRA `(.L_x_26) ;  /* 0x00000000000c7947 */ /* 0x000fec0003800000 */
.L_x_27:
[----:B------:R-:W-:Y:S01]  /*1bf0*/  LOP3.LUT R5, R15, 0x80000, RZ, 0xfc, !PT ;  /* 0x000800000f057812 */ /* 0x000fe200078efcff */
[----:B------:R-:W-:-:S04]  /*1c00*/  IMAD.MOV.U32 R34, RZ, RZ, R14 ;  /* 0x000000ffff227224 */ /* 0x000fc800078e000e */
[----:B------:R-:W-:-:S07]  /*1c10*/  IMAD.MOV.U32 R35, RZ, RZ, R5 ;  /* 0x000000ffff237224 */ /* 0x000fce00078e0005 */
.L_x_26:
[----:B------:R-:W-:Y:S05]  /*1c20*/  BSYNC.RECONVERGENT B2 ;  /* 0x0000000000027941 */ /* 0x000fea0003800200 */
.L_x_24:
[----:B------:R-:W-:Y:S01]  /*1c30*/  MOV R8, R4 ;  /* 0x0000000400087202 */ /* 0x000fe20000000f00 */
[----:B------:R-:W-:Y:S02]  /*1c40*/  IMAD.MOV.U32 R9, RZ, RZ, 0x0 ;  /* 0x00000000ff097424 */ /* 0x000fe400078e00ff */
[----:B------:R-:W-:Y:S02]  /*1c50*/  IMAD.MOV.U32 R6, RZ, RZ, R34 ;  /* 0x000000ffff067224 */ /* 0x000fe400078e0022 */
[----:B------:R-:W-:Y:S01]  /*1c60*/  IMAD.MOV.U32 R5, RZ, RZ, R35 ;  /* 0x000000ffff057224 */ /* 0x000fe200078e0023 */
[----:B------:R-:W-:Y:S06]  /*1c70*/  RET.REL.NODEC R8 `(_Z17calcMandelbrotPxlPii) ;  /* 0xffffffe008e07950 */ /* 0x000fec0003c3ffff */
        .weak           $__internal_1_$__cuda_sm20_dsqrt_rn_f64_mediumpath_v1
        .type           $__internal_1_$__cuda_sm20_dsqrt_rn_f64_mediumpath_v1,@function
        .size           $__internal_1_$__cuda_sm20_dsqrt_rn_f64_mediumpath_v1,(.L_x_35 - $__internal_1_$__cuda_sm20_dsqrt_rn_f64_mediumpath_v1)
$__internal_1_$__cuda_sm20_dsqrt_rn_f64_mediumpath_v1:
[----:B------:R-:W-:Y:S01]  /*1c80*/  ISETP.GE.U32.AND P0, PT, R4, -0x3400000, PT ;  /* 0xfcc000000400780c */ /* 0x000fe20003f06070 */
[----:B------:R-:W-:Y:S01]  /*1c90*/  BSSY.RECONVERGENT B2, `(.L_x_29) ;  /* 0x0000024000027945 */ /* 0x000fe20003800200 */
[----:B------:R-:W-:-:S11]  /*1ca0*/  IMAD.MOV.U32 R13, RZ, RZ, R5 ;  /* 0x000000ffff0d7224 */ /* 0x000fd600078e0005 */
[----:B------:R-:W-:Y:S05]  /*1cb0*/  @!P0 BRA `(.L_x_30) ;  /* 0x0000000000208947 */ /* 0x000fea0003800000 */
[----:B------:R-:W-:-:S10]  /*1cc0*/  DFMA.RM R6, R8, R12, R6 ;  /* 0x0000000c0806722b */ /* 0x000fd40000004006 */
[----:B------:R-:W-:-:S05]  /*1cd0*/  IADD3 R4, P0, PT, R6, 0x1, RZ ;  /* 0x0000000106047810 */ /* 0x000fca0007f1e0ff */
[----:B------:R-:W-:-:S06]  /*1ce0*/  IMAD.X R5, RZ, RZ, R7, P0 ;  /* 0x000000ffff057224 */ /* 0x000fcc00000e0607 */
[----:B------:R-:W-:-:S08]  /*1cf0*/  DFMA.RP R10, -R6, R4, R10 ;  /* 0x00000004060a722b */ /* 0x000fd0000000810a */
[----:B------:R-:W-:-:S06]  /*1d00*/  DSETP.GT.AND P0, PT, R10, RZ, PT ;  /* 0x000000ff0a00722a */ /* 0x000fcc0003f04000 */
[----:B------:R-:W-:Y:S02]  /*1d10*/  FSEL R4, R4, R6, P0 ;  /* 0x0000000604047208 */ /* 0x000fe40000000000 */
[----:B------:R-:W-:Y:S01]  /*1d20*/  FSEL R5, R5, R7, P0 ;  /* 0x0000000705057208 */ /* 0x000fe20000000000 */
[----:B------:R-:W-:Y:S06]  /*1d30*/  BRA `(.L_x_31) ;  /* 0x0000000000647947 */ /* 0x000fec0003800000 */
.L_x_30:
[----:B------:R-:W-:-:S14]  /*1d40*/  DSETP.NE.AND P0, PT, R10, RZ, PT ;  /* 0x000000ff0a00722a */ /* 0x000fdc0003f05000 */
[----:B------:R-:W-:Y:S05]  /*1d50*/  @!P0 BRA `(.L_x_32) ;  /* 0x0000000000588947 */ /* 0x000fea0003800000 */
[----:B------:R-:W-:-:S13]  /*1d60*/  ISETP.GE.AND P0, PT, R11, RZ, PT ;  /* 0x000000ff0b00720c */ /* 0x000fda0003f06270 */
[----:B------:R-:W-:Y:S02]  /*1d70*/  @!P0 IMAD.MOV.U32 R4, RZ, RZ, 0x0 ;  /* 0x00000000ff048424 */ /* 0x000fe400078e00ff */
[----:B------:R-:W-:Y:S01]  /*1d80*/  @!P0 IMAD.MOV.U32 R5, RZ, RZ, -0x80000 ;  /* 0xfff80000ff058424 */ /* 0x000fe200078e00ff */
[----:B------:R-:W-:Y:S06]  /*1d90*/  @!P0 BRA `(.L_x_31) ;  /* 0x00000000004c8947 */ /* 0x000fec0003800000 */
[----:B------:R-:W-:-:S13]  /*1da0*/  ISETP.GT.AND P0, PT, R11, 0x7fefffff, PT ;  /* 0x7fefffff0b00780c */ /* 0x000fda0003f04270 */
[----:B------:R-:W-:Y:S05]  /*1db0*/  @P0 BRA `(.L_x_32) ;  /* 0x0000000000400947 */ /* 0x000fea0003800000 */
[----:B------:R-:W-:Y:S01]  /*1dc0*/  DMUL R10, R10, 8.11296384146066816958e+31 ;  /* 0x469000000a0a7828 */ /* 0x000fe20000000000 */
[----:B------:R-:W-:Y:S02]  /*1dd0*/  IMAD.MOV.U32 R8, RZ, RZ, RZ ;  /* 0x000000ffff087224 */ /* 0x000fe400078e00ff */
[----:B------:R-:W-:Y:S02]  /*1de0*/  IMAD.MOV.U32 R4, RZ, RZ, 0x0 ;  /* 0x00000000ff047424 */ /* 0x000fe400078e00ff */
[----:B------:R-:W-:Y:S01]  /*1df0*/  IMAD.MOV.U32 R5, RZ, RZ, 0x3fd80000 ;  /* 0x3fd80000ff057424 */ /* 0x000fe200078e00ff */
[----:B------:R-:W0:Y:S02]  /*1e00*/  MUFU.RSQ64H R9, R11 ;  /* 0x0000000b00097308 */ /* 0x000e240000001c00 */
[----:B0-----:R-:W-:-:S08]  /*1e10*/  DMUL R6, R8, R8 ;  /* 0x0000000808067228 */ /* 0x001fd00000000000 */
[----:B------:R-:W-:-:S08]  /*1e20*/  DFMA R6, R10, -R6, 1 ;  /* 0x3ff000000a06742b */ /* 0x000fd00000000806 */
[----:B------:R-:W-:Y:S02]  /*1e30*/  DFMA R4, R6, R4, 0.5 ;  /* 0x3fe000000604742b */ /* 0x000fe40000000004 */
[----:B------:R-:W-:-:S08]  /*1e40*/  DMUL R6, R8, R6 ;  /* 0x0000000608067228 */ /* 0x000fd00000000000 */
[----:B------:R-:W-:-:S08]  /*1e50*/  DFMA R6, R4, R6, R8 ;  /* 0x000000060406722b */ /* 0x000fd00000000008 */
[----:B------:R-:W-:Y:S02]  /*1e60*/  DMUL R4, R10, R6 ;  /* 0x000000060a047228 */ /* 0x000fe40000000000 */
[----:B------:R-:W-:-:S06]  /*1e70*/  VIADD R7, R7, 0xfff00000 ;  /* 0xfff0000007077836 */ /* 0x000fcc0000000000 */
[----:B------:R-:W-:-:S08]  /*1e80*/  DFMA R8, R4, -R4, R10 ;  /* 0x800000040408722b */ /* 0x000fd0000000000a */
[----:B------:R-:W-:-:S10]  /*1e90*/  DFMA R4, R6, R8, R4 ;  /* 0x000000080604722b */ /* 0x000fd40000000004 */
[----:B------:R-:W-:Y:S01]  /*1ea0*/  VIADD R5, R5, 0xfcb00000 ;  /* 0xfcb0000005057836 */ /* 0x000fe20000000000 */
[----:B------:R-:W-:Y:S06]  /*1eb0*/  BRA `(.L_x_31) ;  /* 0x0000000000047947 */ /* 0x000fec0003800000 */
.L_x_32:
[----:B------:R-:W-:-:S11]  /*1ec0*/  DADD R4, R10, R10 ;  /* 0x000000000a047229 */ /* 0x000fd6000000000a */
.L_x_31:
[----:B------:R-:W-:Y:S05]  /*1ed0*/  BSYNC.RECONVERGENT B2 ;  /* 0x0000000000027941 */ /* 0x000fea0003800200 */
.L_x_29:
[----:B------:R-:W-:-:S04]  /*1ee0*/  IMAD.MOV.U32 R15, RZ, RZ, 0x0 ;  /* 0x00000000ff0f7424 */ /* 0x000fc800078e00ff */
[----:B------:R-:W-:Y:S05]  /*1ef0*/  RET.REL.NODEC R14 `(_Z17calcMandelbrotPxlPii) ;  /* 0xffffffe00e407950 */ /* 0x000fea0003c3ffff */
.L_x_33:
[----:B------:R-:W-:-:S00]  /*1f00*/  BRA `(.L_x_33) ;  /* 0xfffffffc00fc7947 */ /* 0x000fc0000383ffff */
[----:B------:R-:W-:-:S00]  /*1f10*/  NOP ;  /* 0x0000000000007918 */ /* 0x000fc00000000000 */
        /* <DEDUP_REMOVED lines=14> */
.L_x_35:


//--------------------- .nv.shared.reserved.0     --------------------------
	.section	.nv.shared.reserved.0,"aw",@nobits
	.weak		__nv_reservedSMEM_offset_0_alias
	.size		__nv_reservedSMEM_offset_0_alias, 0, 64
	.other		__nv_reservedSMEM_offset_0_alias,@"STO_CUDA_RESERVED_SHARED STV_DEFAULT"
__nv_reservedSMEM_offset_0_alias:
	.zero		0
	.zero		64


//--------------------- .nv.constant0._Z17calcMandelbrotPxlPii --------------------------
	.section	.nv.constant0._Z17calcMandelbrotPxlPii,"a",@progbits
	.sectionflags	@""
	.align	4
.nv.constant0._Z17calcMandelbrotPxlPii:
	.zero		908


//--------------------- SYMBOLS --------------------------

	.type		.nv.reservedSmem.offset0,@object
	.size		.nv.reservedSmem.offset0,0x4
